//
// Generated by NVIDIA NVVM Compiler
//
// Compiler Build ID: CL-36424714
// Cuda compilation tools, release 13.0, V13.0.88
// Based on NVVM 20.0.0
//

.version 9.0
.target sm_100
.address_size 64

	// .globl	_Z8multiplyPiS_S_
// _ZZ8multiplyPiS_S_E10shared_mem has been demoted

.visible .entry _Z8multiplyPiS_S_(
	.param .u64 .ptr .align 1 _Z8multiplyPiS_S__param_0,
	.param .u64 .ptr .align 1 _Z8multiplyPiS_S__param_1,
	.param .u64 .ptr .align 1 _Z8multiplyPiS_S__param_2
)
{
	.reg .b32 	%r<11>;
	.reg .b64 	%rd<11>;
	// demoted variable
	.shared .align 4 .b8 _ZZ8multiplyPiS_S_E10shared_mem[16];
	ld.param.u64 	%rd1, [_Z8multiplyPiS_S__param_0];
	ld.param.u64 	%rd2, [_Z8multiplyPiS_S__param_1];
	ld.param.u64 	%rd3, [_Z8multiplyPiS_S__param_2];
	cvta.to.global.u64 	%rd4, %rd3;
	cvta.to.global.u64 	%rd5, %rd2;
	cvta.to.global.u64 	%rd6, %rd1;
	mov.u32 	%r1, %ctaid.x;
	mov.u32 	%r2, %ntid.x;
	mov.u32 	%r3, %tid.x;
	mad.lo.s32 	%r4, %r1, %r2, %r3;
	mul.wide.s32 	%rd7, %r4, 4;
	add.s64 	%rd8, %rd6, %rd7;
	ld.global.u32 	%r5, [%rd8];
	add.s64 	%rd9, %rd5, %rd7;
	ld.global.u32 	%r6, [%rd9];
	mul.lo.s32 	%r7, %r6, %r5;
	shl.b32 	%r8, %r3, 2;
	mov.u32 	%r9, _ZZ8multiplyPiS_S_E10shared_mem;
	add.s32 	%r10, %r9, %r8;
	st.shared.u32 	[%r10], %r7;
	add.s64 	%rd10, %rd4, %rd7;
	st.global.u32 	[%rd10], %r7;
	ret;

}


// ===== COMPILED SASS (sm_100) =====

	.target	sm_100

	.elftype	@"ET_EXEC"


//--------------------- .note.nv.tkinfo           --------------------------
	.section	.note.nv.tkinfo,"",@"SHT_NOTE"
	.sectionflags	@"SHF_NOTE_NV_TKINFO"
	.tkinfo
        /*0018*/ 	.word	0x00000002
        /*0030*/ 	.string	""
        /*0030*/ 	.string	"ptxas"
        /*0030*/ 	.string	"Cuda compilation tools, release 13.0, V13.0.88"
        /*0030*/ 	.string	"Build cuda_13.0.r13.0/compiler.36424714_0"
        /*0030*/ 	.string	"-arch sm_100 -m 64 "



//--------------------- .note.nv.cuinfo           --------------------------
	.section	.note.nv.cuinfo,"",@"SHT_NOTE"
	.sectionflags	@"SHF_NOTE_NV_CUINFO"
        /*0018*/ 	.short	0x0002
        /*001a*/ 	.short	0x0064
        /*001c*/ 	.short	0x0082
	.zero		2


//--------------------- .nv.info                  --------------------------
	.section	.nv.info,"",@"SHT_CUDA_INFO"
	.align	4


	//----- nvinfo : EIATTR_REGCOUNT
	.align		4
        /*0000*/ 	.byte	0x04, 0x2f
        /*0002*/ 	.short	(.L_1 - .L_0)
	.align		4
.L_0:
        /*0004*/ 	.word	index@(_Z8multiplyPiS_S_)
        /*0008*/ 	.word	0x0000000e


	//----- nvinfo : EIATTR_FRAME_SIZE
	.align		4
.L_1:
        /*000c*/ 	.byte	0x04, 0x11
        /*000e*/ 	.short	(.L_3 - .L_2)
	.align		4
.L_2:
        /*0010*/ 	.word	index@(_Z8multiplyPiS_S_)
        /*0014*/ 	.word	0x00000000


	//----- nvinfo : EIATTR_MIN_STACK_SIZE
	.align		4
.L_3:
        /*0018*/ 	.byte	0x04, 0x12
        /*001a*/ 	.short	(.L_5 - .L_4)
	.align		4
.L_4:
        /*001c*/ 	.word	index@(_Z8multiplyPiS_S_)
        /*0020*/ 	.word	0x00000000
.L_5:


//--------------------- .nv.compat                --------------------------
	.section	.nv.compat,"",@"SHT_CUDA_COMPAT_INFO"
	.align	4
        /*0000*/ 	.byte	0x02, 0x09, 0x00, 0x00, 0x02, 0x02, 0x01, 0x00, 0x02, 0x05, 0x05, 0x00, 0x03, 0x07, 0x01, 0x01
        /*0010*/ 	.byte	0x02, 0x03, 0x00, 0x00, 0x02, 0x06, 0x01, 0x00, 0x04, 0x0b, 0x08, 0x00, 0x09, 0x00, 0x00, 0x00
        /*0020*/ 	.byte	0x00, 0x00, 0x00, 0x00


//--------------------- .nv.info._Z8multiplyPiS_S_ --------------------------
	.section	.nv.info._Z8multiplyPiS_S_,"",@"SHT_CUDA_INFO"
	.sectionflags	@""
	.align	4


	//----- nvinfo : EIATTR_CUDA_API_VERSION
	.align		4
        /*0000*/ 	.byte	0x04, 0x37
        /*0002*/ 	.short	(.L_7 - .L_6)
.L_6:
        /*0004*/ 	.word	0x00000082


	//----- nvinfo : EIATTR_KPARAM_INFO
	.align		4
.L_7:
        /*0008*/ 	.byte	0x04, 0x17
        /*000a*/ 	.short	(.L_9 - .L_8)
.L_8:
        /*000c*/ 	.word	0x00000000
        /*0010*/ 	.short	0x0002
        /*0012*/ 	.short	0x0010
        /*0014*/ 	.byte	0x00, 0xf5, 0x21, 0x00


	//----- nvinfo : EIATTR_KPARAM_INFO
	.align		4
.L_9:
        /*0018*/ 	.byte	0x04, 0x17
        /*001a*/ 	.short	(.L_11 - .L_10)
.L_10:
        /*001c*/ 	.word	0x00000000
        /*0020*/ 	.short	0x0001
        /*0022*/ 	.short	0x0008
        /*0024*/ 	.byte	0x00, 0xf5, 0x21, 0x00


	//----- nvinfo : EIATTR_KPARAM_INFO
	.align		4
.L_11:
        /*0028*/ 	.byte	0x04, 0x17
        /*002a*/ 	.short	(.L_13 - .L_12)
.L_12:
        /*002c*/ 	.word	0x00000000
        /*0030*/ 	.short	0x0000
        /*0032*/ 	.short	0x0000
        /*0034*/ 	.byte	0x00, 0xf5, 0x21, 0x00


	//----- nvinfo : EIATTR_SPARSE_MMA_MASK
	.align		4
.L_13:
        /*0038*/ 	.byte	0x03, 0x50
        /*003a*/ 	.short	0x0000


	//----- nvinfo : EIATTR_MAXREG_COUNT
	.align		4
        /*003c*/ 	.byte	0x03, 0x1b
        /*003e*/ 	.short	0x00ff


	//----- nvinfo : EIATTR_MERCURY_ISA_VERSION
	.align		4
        /*0040*/ 	.byte	0x03, 0x5f
        /*0042*/ 	.short	0x0101


	//----- nvinfo : EIATTR_VRC_CTA_INIT_COUNT
	.align		4
        /*0044*/ 	.byte	0x02, 0x4a
	.zero		1
	.zero		1


	//----- nvinfo : EIATTR_EXIT_INSTR_OFFSETS
	.align		4
        /*0048*/ 	.byte	0x04, 0x1c
        /*004a*/ 	.short	(.L_15 - .L_14)


	//   ....[0]....
.L_14:
        /*004c*/ 	.word	0x00000150


	//----- nvinfo : EIATTR_CBANK_PARAM_SIZE
	.align		4
.L_15:
        /*0050*/ 	.byte	0x03, 0x19
        /*0052*/ 	.short	0x0018


	//----- nvinfo : EIATTR_PARAM_CBANK
	.align		4
        /*0054*/ 	.byte	0x04, 0x0a
        /*0056*/ 	.short	(.L_17 - .L_16)
	.align		4
.L_16:
        /*0058*/ 	.word	index@(.nv.constant0._Z8multiplyPiS_S_)
        /*005c*/ 	.short	0x0380
        /*005e*/ 	.short	0x0018


	//----- nvinfo : EIATTR_SW_WAR
	.align		4
.L_17:
        /*0060*/ 	.byte	0x04, 0x36
        /*0062*/ 	.short	(.L_19 - .L_18)
.L_18:
        /*0064*/ 	.word	0x00000008
.L_19:


//--------------------- .nv.callgraph             --------------------------
	.section	.nv.callgraph,"",@"SHT_CUDA_CALLGRAPH"
	.align	4
	.sectionentsize	8
	.align		4
        /*0000*/ 	.word	0x00000000
	.align		4
        /*0004*/ 	.word	0xffffffff
	.align		4
        /*0008*/ 	.word	0x00000000
	.align		4
        /*000c*/ 	.word	0xfffffffe
	.align		4
        /*0010*/ 	.word	0x00000000
	.align		4
        /*0014*/ 	.word	0xfffffffd
	.align		4
        /*0018*/ 	.word	0x00000000
	.align		4
        /*001c*/ 	.word	0xfffffffc


//--------------------- .text._Z8multiplyPiS_S_   --------------------------
	.section	.text._Z8multiplyPiS_S_,"ax",@progbits
	.align	128
        .global         _Z8multiplyPiS_S_
        .type           _Z8multiplyPiS_S_,@function
        .size           _Z8multiplyPiS_S_,(.L_x_1 - _Z8multiplyPiS_S_)
        .other          _Z8multiplyPiS_S_,@"STO_CUDA_ENTRY STV_DEFAULT"
_Z8multiplyPiS_S_:
.text._Z8multiplyPiS_S_:
[----:B------:R-:W-:Y:S01]  /*0000*/  LDC R1, c[0x0][0x37c] ;  /* 0x0000df00ff017b82 */ /* 0x000fe20000000800 */
[----:B------:R-:W0:Y:S07]  /*0010*/  S2R R0, SR_TID.X ;  /* 0x0000000000007919 */ /* 0x000e2e0000002100 */
[----:B------:R-:W0:Y:S01]  /*0020*/  S2UR UR4, SR_CTAID.X ;  /* 0x00000000000479c3 */ /* 0x000e220000002500 */
[----:B------:R-:W1:Y:S07]  /*0030*/  LDCU.64 UR6, c[0x0][0x358] ;  /* 0x00006b00ff0677ac */ /* 0x000e6e0008000a00 */
[----:B------:R-:W0:Y:S08]  /*0040*/  LDC R9, c[0x0][0x360] ;  /* 0x0000d800ff097b82 */ /* 0x000e300000000800 */
[----:B------:R-:W2:Y:S08]  /*0050*/  LDC.64 R2, c[0x0][0x380] ;  /* 0x0000e000ff027b82 */ /* 0x000eb00000000a00 */
[----:B------:R-:W3:Y:S01]  /*0060*/  LDC.64 R4, c[0x0][0x388] ;  /* 0x0000e200ff047b82 */ /* 0x000ee20000000a00 */
[----:B0-----:R-:W-:-:S07]  /*0070*/  IMAD R9, R9, UR4, R0 ;  /* 0x0000000409097c24 */ /* 0x001fce000f8e0200 */
[----:B------:R-:W0:Y:S01]  /*0080*/  S2UR UR5, SR_CgaCtaId ;  /* 0x00000000000579c3 */ /* 0x000e220000008800 */
[----:B--2---:R-:W-:-:S07]  /*0090*/  IMAD.WIDE R2, R9, 0x4, R2 ;  /* 0x0000000409027825 */ /* 0x004fce00078e0202 */
[----:B------:R-:W2:Y:S01]  /*00a0*/  LDC.64 R6, c[0x0][0x390] ;  /* 0x0000e400ff067b82 */ /* 0x000ea20000000a00 */
[----:B-1----:R-:W4:Y:S01]  /*00b0*/  LDG.E R2, desc[UR6][R2.64] ;  /* 0x0000000602027981 */ /* 0x002f22000c1e1900 */
[----:B---3--:R-:W-:-:S06]  /*00c0*/  IMAD.WIDE R4, R9, 0x4, R4 ;  /* 0x0000000409047825 */ /* 0x008fcc00078e0204 */
[----:B------:R-:W4:Y:S01]  /*00d0*/  LDG.E R5, desc[UR6][R4.64] ;  /* 0x0000000604057981 */ /* 0x000f22000c1e1900 */
[----:B------:R-:W-:Y:S02]  /*00e0*/  UMOV UR4, 0x400 ;  /* 0x0000040000047882 */ /* 0x000fe40000000000 */
[----:B0-----:R-:W-:-:S06]  /*00f0*/  ULEA UR4, UR5, UR4, 0x18 ;  /* 0x0000000405047291 */ /* 0x001fcc000f8ec0ff */
[----:B------:R-:W-:Y:S01]  /*0100*/  LEA R0, R0, UR4, 0x2 ;  /* 0x0000000400007c11 */ /* 0x000fe2000f8e10ff */
[----:B--2---:R-:W-:-:S04]  /*0110*/  IMAD.WIDE R6, R9, 0x4, R6 ;  /* 0x0000000409067825 */ /* 0x004fc800078e0206 */
[----:B----4-:R-:W-:-:S05]  /*0120*/  IMAD R11, R2, R5, RZ ;  /* 0x00000005020b7224 */ /* 0x010fca00078e02ff */
[----:B------:R-:W-:Y:S04]  /*0130*/  STS [R0], R11 ;  /* 0x0000000b00007388 */ /* 0x000fe80000000800 */
[----:B------:R-:W-:Y:S01]  /*0140*/  STG.E desc[UR6][R6.64], R11 ;  /* 0x0000000b06007986 */ /* 0x000fe2000c101906 */
[----:B------:R-:W-:Y:S05]  /*0150*/  EXIT ;  /* 0x000000000000794d */ /* 0x000fea0003800000 */
.L_x_0:
[----:B------:R-:W-:-:S00]  /*0160*/  BRA `(.L_x_0) ;  /* 0xfffffffc00fc7947 */ /* 0x000fc0000383ffff */
[----:B------:R-:W-:-:S00]  /*0170*/  NOP ;  /* 0x0000000000007918 */ /* 0x000fc00000000000 */
        /* <DEDUP_REMOVED lines=8> */
.L_x_1:


//--------------------- .nv.shared._Z8multiplyPiS_S_ --------------------------
	.section	.nv.shared._Z8multiplyPiS_S_,"aw",@nobits
	.sectionflags	@""
	.align	4
.nv.shared._Z8multiplyPiS_S_:
	.zero		1040


//--------------------- .nv.shared.reserved.0     --------------------------
	.section	.nv.shared.reserved.0,"aw",@nobits
	.weak		__nv_reservedSMEM_offset_0_alias
	.size		__nv_reservedSMEM_offset_0_alias, 0, 64
	.other		__nv_reservedSMEM_offset_0_alias,@"STO_CUDA_RESERVED_SHARED STV_DEFAULT"
__nv_reservedSMEM_offset_0_alias:
	.zero		0
	.zero		64


//--------------------- .nv.constant0._Z8multiplyPiS_S_ --------------------------
	.section	.nv.constant0._Z8multiplyPiS_S_,"a",@progbits
	.sectionflags	@""
	.align	4
.nv.constant0._Z8multiplyPiS_S_:
	.zero		920


//--------------------- SYMBOLS --------------------------

	.type		.nv.reservedSmem.offset0,@object
	.size		.nv.reservedSmem.offset0,0x4
	.type		.nv.reservedSmem.cap,@object
	.size		.nv.reservedSmem.cap,0x4
